	.headerflags	@"EF_CUDA_TEXMODE_UNIFIED EF_CUDA_64BIT_ADDRESS EF_CUDA_ACCELERATORS EF_CUDA_SM90 EF_CUDA_VIRTUAL_SM(EF_CUDA_SM90)"
	.elftype	@"ET_EXEC"


//--------------------- .nv.info                  --------------------------
	.section	.nv.info,"",@"SHT_CUDA_INFO"
	.align	4


	//----- nvinfo : EIATTR_REGCOUNT
	.align		4
        /*0000*/ 	.byte	0x04, 0x2f
        /*0002*/ 	.short	(.L_1 - .L_0)
	.align		4
.L_0:
        /*0004*/ 	.word	index@(triton_poi_fused_sub_2)
        /*0008*/ 	.word	0x0000000c


	//----- nvinfo : EIATTR_MIN_STACK_SIZE
	.align		4
.L_1:
        /*000c*/ 	.byte	0x04, 0x12
        /*000e*/ 	.short	(.L_3 - .L_2)
	.align		4
.L_2:
        /*0010*/ 	.word	index@(triton_poi_fused_sub_2)
        /*0014*/ 	.word	0x00000000


	//----- nvinfo : EIATTR_FRAME_SIZE
	.align		4
.L_3:
        /*0018*/ 	.byte	0x04, 0x11
        /*001a*/ 	.short	(.L_5 - .L_4)
	.align		4
.L_4:
        /*001c*/ 	.word	index@(triton_poi_fused_sub_2)
        /*0020*/ 	.word	0x00000000


	//----- nvinfo : EIATTR_MIN_STACK_SIZE
	.align		4
.L_5:
        /*0024*/ 	.byte	0x04, 0x12
        /*0026*/ 	.short	(.L_7 - .L_6)
	.align		4
.L_6:
        /*0028*/ 	.word	index@(triton_poi_fused_sub_2)
        /*002c*/ 	.word	0x00000000
.L_7:


//--------------------- .nv.info.triton_poi_fused_sub_2 --------------------------
	.section	.nv.info.triton_poi_fused_sub_2,"",@"SHT_CUDA_INFO"
	.sectionflags	@""
	.align	4


	//----- nvinfo : EIATTR_CUDA_API_VERSION
	.align		4
        /*0000*/ 	.byte	0x04, 0x37
        /*0002*/ 	.short	(.L_9 - .L_8)
.L_8:
        /*0004*/ 	.word	0x0000007c


	//----- nvinfo : EIATTR_KPARAM_INFO
	.align		4
.L_9:
        /*0008*/ 	.byte	0x04, 0x17
        /*000a*/ 	.short	(.L_11 - .L_10)
.L_10:
        /*000c*/ 	.word	0x00000000
        /*0010*/ 	.short	0x0002
        /*0012*/ 	.short	0x0010
        /*0014*/ 	.byte	0x00, 0xf0, 0x11, 0x00


	//----- nvinfo : EIATTR_KPARAM_INFO
	.align		4
.L_11:
        /*0018*/ 	.byte	0x04, 0x17
        /*001a*/ 	.short	(.L_13 - .L_12)
.L_12:
        /*001c*/ 	.word	0x00000000
        /*0020*/ 	.short	0x0001
        /*0022*/ 	.short	0x0008
        /*0024*/ 	.byte	0x00, 0xf4, 0x21, 0x00


	//----- nvinfo : EIATTR_KPARAM_INFO
	.align		4
.L_13:
        /*0028*/ 	.byte	0x04, 0x17
        /*002a*/ 	.short	(.L_15 - .L_14)
.L_14:
        /*002c*/ 	.word	0x00000000
        /*0030*/ 	.short	0x0000
        /*0032*/ 	.short	0x0000
        /*0034*/ 	.byte	0x00, 0xf4, 0x21, 0x00


	//----- nvinfo : EIATTR_SPARSE_MMA_MASK
	.align		4
.L_15:
        /*0038*/ 	.byte	0x03, 0x50
        /*003a*/ 	.short	0x0000


	//----- nvinfo : EIATTR_MAXREG_COUNT
	.align		4
        /*003c*/ 	.byte	0x03, 0x1b
        /*003e*/ 	.short	0x00ff


	//----- nvinfo : EIATTR_EXIT_INSTR_OFFSETS
	.align		4
        /*0040*/ 	.byte	0x04, 0x1c
        /*0042*/ 	.short	(.L_17 - .L_16)


	//   ....[0]....
.L_16:
        /*0044*/ 	.word	0x00000120


	//   ....[1]....
        /*0048*/ 	.word	0x00000140


	//----- nvinfo : EIATTR_REQNTID
	.align		4
.L_17:
        /*004c*/ 	.byte	0x04, 0x10
        /*004e*/ 	.short	(.L_19 - .L_18)
.L_18:
        /*0050*/ 	.word	0x00000020
        /*0054*/ 	.word	0x00000001
        /*0058*/ 	.word	0x00000001


	//----- nvinfo : EIATTR_CBANK_PARAM_SIZE
	.align		4
.L_19:
        /*005c*/ 	.byte	0x03, 0x19
        /*005e*/ 	.short	0x0014


	//----- nvinfo : EIATTR_PARAM_CBANK
	.align		4
        /*0060*/ 	.byte	0x04, 0x0a
        /*0062*/ 	.short	(.L_21 - .L_20)
	.align		4
.L_20:
        /*0064*/ 	.word	index@(.nv.constant0.triton_poi_fused_sub_2)
        /*0068*/ 	.short	0x0210
        /*006a*/ 	.short	0x0014


	//----- nvinfo : EIATTR_SW_WAR
	.align		4
.L_21:
        /*006c*/ 	.byte	0x04, 0x36
        /*006e*/ 	.short	(.L_23 - .L_22)
.L_22:
        /*0070*/ 	.word	0x00000008
.L_23:


//--------------------- .nv.callgraph             --------------------------
	.section	.nv.callgraph,"",@"SHT_CUDA_CALLGRAPH"
	.align	4
	.sectionentsize	8
	.align		4
        /*0000*/ 	.word	0x00000000
	.align		4
        /*0004*/ 	.word	0xffffffff
	.align		4
        /*0008*/ 	.word	0x00000000
	.align		4
        /*000c*/ 	.word	0xfffffffe
	.align		4
        /*0010*/ 	.word	0x00000000
	.align		4
        /*0014*/ 	.word	0xfffffffd
	.align		4
        /*0018*/ 	.word	0x00000000
	.align		4
        /*001c*/ 	.word	0xfffffffc


//--------------------- .text.triton_poi_fused_sub_2 --------------------------
	.section	.text.triton_poi_fused_sub_2,"ax",@progbits
	.align	128
        .global         triton_poi_fused_sub_2
        .type           triton_poi_fused_sub_2,@function
        .size           triton_poi_fused_sub_2,(.L_x_1 - triton_poi_fused_sub_2)
        .other          triton_poi_fused_sub_2,@"STO_CUDA_ENTRY STV_DEFAULT"
triton_poi_fused_sub_2:
.text.triton_poi_fused_sub_2:
[----:B------:R-:W0:Y:S02]  /*0000*/  LDC R1, c[0x0][0x28] ;  /* 0x00000a00ff017b82 */ /* 0x000e240000000800 */
[----:B------:R-:W1:Y:S01]  /*0010*/  S2R R0, SR_TID.X ;  /* 0x0000000000007919 */ /* 0x000e620000002100 */
[----:B------:R-:W2:Y:S01]  /*0020*/  LDC.64 R4, c[0x0][0x218] ;  /* 0x00008600ff047b82 */ /* 0x000ea20000000a00 */
[----:B------:R-:W-:Y:S01]  /*0030*/  CS2R R8, SRZ ;  /* 0x0000000000087805 */ /* 0x000fe2000001ff00 */
[----:B------:R-:W-:Y:S01]  /*0040*/  ULDC.64 UR4, c[0x0][0x208] ;  /* 0x0000820000047ab9 */ /* 0x000fe20000000a00 */
[----:B------:R-:W3:Y:S05]  /*0050*/  S2R R7, SR_CTAID.X ;  /* 0x0000000000077919 */ /* 0x000eea0000002500 */
[----:B------:R-:W4:Y:S01]  /*0060*/  LDC.64 R2, c[0x0][0x210] ;  /* 0x00008400ff027b82 */ /* 0x000f220000000a00 */
[----:B-1----:R-:W-:-:S04]  /*0070*/  SHF.L.U32 R0, R0, 0x1, RZ ;  /* 0x0000000100007819 */ /* 0x002fc800000006ff */
[----:B------:R-:W-:-:S04]  /*0080*/  LOP3.LUT R0, R0, 0x3e, RZ, 0xc0, !PT ;  /* 0x0000003e00007812 */ /* 0x000fc800078ec0ff */
[----:B---3--:R-:W-:-:S04]  /*0090*/  LEA R7, R7, R0, 0x6 ;  /* 0x0000000007077211 */ /* 0x008fc800078e30ff */
[C---:B------:R-:W-:Y:S01]  /*00a0*/  ISETP.GE.AND P0, PT, R7.reuse, 0x40, PT ;  /* 0x000000400700780c */ /* 0x040fe20003f06270 */
[----:B--2---:R-:W-:-:S04]  /*00b0*/  IMAD.WIDE R4, R7, 0x4, R4 ;  /* 0x0000000407047825 */ /* 0x004fc800078e0204 */
[----:B----4-:R-:W-:Y:S01]  /*00c0*/  IMAD.WIDE R2, R7, 0x4, R2 ;  /* 0x0000000407027825 */ /* 0x010fe200078e0202 */
[----:B------:R-:W-:-:S07]  /*00d0*/  CS2R R6, SRZ ;  /* 0x0000000000067805 */ /* 0x000fce000001ff00 */
[----:B------:R-:W2:Y:S04]  /*00e0*/  @!P0 LDG.E.64 R8, desc[UR4][R4.64] ;  /* 0x0000000404088981 */ /* 0x000ea8000c1e1b00 */
[----:B------:R-:W2:Y:S02]  /*00f0*/  @!P0 LDG.E.64 R6, desc[UR4][R2.64] ;  /* 0x0000000402068981 */ /* 0x000ea4000c1e1b00 */
[----:B--2---:R-:W-:Y:S01]  /*0100*/  FADD R6, -R8, R6 ;  /* 0x0000000608067221 */ /* 0x004fe20000000100 */
[----:B------:R-:W-:Y:S01]  /*0110*/  FADD R7, -R9, R7 ;  /* 0x0000000709077221 */ /* 0x000fe20000000100 */
[----:B------:R-:W-:Y:S06]  /*0120*/  @P0 EXIT ;  /* 0x000000000000094d */ /* 0x000fec0003800000 */
[----:B------:R-:W-:Y:S01]  /*0130*/  STG.E.64 desc[UR4][R2.64], R6 ;  /* 0x0000000602007986 */ /* 0x000fe2000c101b04 */
[----:B------:R-:W-:Y:S05]  /*0140*/  EXIT ;  /* 0x000000000000794d */ /* 0x000fea0003800000 */
.L_x_0:
[----:B------:R-:W-:-:S00]  /*0150*/  BRA `(.L_x_0) ;  /* 0xfffffffc00fc7947 */ /* 0x000fc0000383ffff */
[----:B------:R-:W-:-:S00]  /*0160*/  NOP ;  /* 0x0000000000007918 */ /* 0x000fc00000000000 */
        /* <DEDUP_REMOVED lines=9> */
.L_x_1:


//--------------------- .nv.constant0.triton_poi_fused_sub_2 --------------------------
	.section	.nv.constant0.triton_poi_fused_sub_2,"a",@progbits
	.sectionflags	@""
	.align	4
.nv.constant0.triton_poi_fused_sub_2:
	.zero		548
